//
// Generated by NVIDIA NVVM Compiler
//
// Compiler Build ID: CL-36424714
// Cuda compilation tools, release 13.0, V13.0.88
// Based on NVVM 20.0.0
//

.version 9.0
.target sm_100
.address_size 64

	// .globl	_Z13somaMatrizGPUPii

.visible .entry _Z13somaMatrizGPUPii(
	.param .u64 .ptr .align 1 _Z13somaMatrizGPUPii_param_0,
	.param .u32 _Z13somaMatrizGPUPii_param_1
)
{
	.reg .pred 	%p<2>;
	.reg .b32 	%r<10>;
	.reg .b64 	%rd<7>;

	ld.param.u64 	%rd1, [_Z13somaMatrizGPUPii_param_0];
	ld.param.u32 	%r2, [_Z13somaMatrizGPUPii_param_1];
	mov.u32 	%r3, %ntid.x;
	mov.u32 	%r4, %ctaid.x;
	mov.u32 	%r5, %tid.x;
	mad.lo.s32 	%r1, %r3, %r4, %r5;
	setp.ge.s32 	%p1, %r1, %r2;
	@%p1 bra 	$L__BB0_2;
	cvta.to.global.u64 	%rd2, %rd1;
	add.s32 	%r6, %r2, %r1;
	mul.wide.s32 	%rd3, %r6, 4;
	add.s64 	%rd4, %rd2, %rd3;
	ld.global.u32 	%r7, [%rd4];
	mul.wide.s32 	%rd5, %r1, 4;
	add.s64 	%rd6, %rd2, %rd5;
	ld.global.u32 	%r8, [%rd6];
	add.s32 	%r9, %r8, %r7;
	st.global.u32 	[%rd6], %r9;
$L__BB0_2:
	ret;

}


// ===== COMPILED SASS (sm_100) =====

	.target	sm_100

	.elftype	@"ET_EXEC"


//--------------------- .note.nv.tkinfo           --------------------------
	.section	.note.nv.tkinfo,"",@"SHT_NOTE"
	.sectionflags	@"SHF_NOTE_NV_TKINFO"
	.tkinfo
        /*0018*/ 	.word	0x00000002
        /*0030*/ 	.string	""
        /*0030*/ 	.string	"ptxas"
        /*0030*/ 	.string	"Cuda compilation tools, release 13.0, V13.0.88"
        /*0030*/ 	.string	"Build cuda_13.0.r13.0/compiler.36424714_0"
        /*0030*/ 	.string	"-arch sm_100 -m 64 "



//--------------------- .note.nv.cuinfo           --------------------------
	.section	.note.nv.cuinfo,"",@"SHT_NOTE"
	.sectionflags	@"SHF_NOTE_NV_CUINFO"
        /*0018*/ 	.short	0x0002
        /*001a*/ 	.short	0x0064
        /*001c*/ 	.short	0x0082
	.zero		2


//--------------------- .nv.info                  --------------------------
	.section	.nv.info,"",@"SHT_CUDA_INFO"
	.align	4


	//----- nvinfo : EIATTR_REGCOUNT
	.align		4
        /*0000*/ 	.byte	0x04, 0x2f
        /*0002*/ 	.short	(.L_1 - .L_0)
	.align		4
.L_0:
        /*0004*/ 	.word	index@(_Z13somaMatrizGPUPii)
        /*0008*/ 	.word	0x0000000a


	//----- nvinfo : EIATTR_FRAME_SIZE
	.align		4
.L_1:
        /*000c*/ 	.byte	0x04, 0x11
        /*000e*/ 	.short	(.L_3 - .L_2)
	.align		4
.L_2:
        /*0010*/ 	.word	index@(_Z13somaMatrizGPUPii)
        /*0014*/ 	.word	0x00000000


	//----- nvinfo : EIATTR_MIN_STACK_SIZE
	.align		4
.L_3:
        /*0018*/ 	.byte	0x04, 0x12
        /*001a*/ 	.short	(.L_5 - .L_4)
	.align		4
.L_4:
        /*001c*/ 	.word	index@(_Z13somaMatrizGPUPii)
        /*0020*/ 	.word	0x00000000
.L_5:


//--------------------- .nv.compat                --------------------------
	.section	.nv.compat,"",@"SHT_CUDA_COMPAT_INFO"
	.align	4
        /*0000*/ 	.byte	0x02, 0x09, 0x00, 0x00, 0x02, 0x02, 0x01, 0x00, 0x02, 0x05, 0x05, 0x00, 0x03, 0x07, 0x01, 0x01
        /*0010*/ 	.byte	0x02, 0x03, 0x00, 0x00, 0x02, 0x06, 0x01, 0x00, 0x04, 0x0b, 0x08, 0x00, 0x09, 0x00, 0x00, 0x00
        /*0020*/ 	.byte	0x00, 0x00, 0x00, 0x00


//--------------------- .nv.info._Z13somaMatrizGPUPii --------------------------
	.section	.nv.info._Z13somaMatrizGPUPii,"",@"SHT_CUDA_INFO"
	.sectionflags	@""
	.align	4


	//----- nvinfo : EIATTR_CUDA_API_VERSION
	.align		4
        /*0000*/ 	.byte	0x04, 0x37
        /*0002*/ 	.short	(.L_7 - .L_6)
.L_6:
        /*0004*/ 	.word	0x00000082


	//----- nvinfo : EIATTR_KPARAM_INFO
	.align		4
.L_7:
        /*0008*/ 	.byte	0x04, 0x17
        /*000a*/ 	.short	(.L_9 - .L_8)
.L_8:
        /*000c*/ 	.word	0x00000000
        /*0010*/ 	.short	0x0001
        /*0012*/ 	.short	0x0008
        /*0014*/ 	.byte	0x00, 0xf0, 0x11, 0x00


	//----- nvinfo : EIATTR_KPARAM_INFO
	.align		4
.L_9:
        /*0018*/ 	.byte	0x04, 0x17
        /*001a*/ 	.short	(.L_11 - .L_10)
.L_10:
        /*001c*/ 	.word	0x00000000
        /*0020*/ 	.short	0x0000
        /*0022*/ 	.short	0x0000
        /*0024*/ 	.byte	0x00, 0xf5, 0x21, 0x00


	//----- nvinfo : EIATTR_SPARSE_MMA_MASK
	.align		4
.L_11:
        /*0028*/ 	.byte	0x03, 0x50
        /*002a*/ 	.short	0x0000


	//----- nvinfo : EIATTR_MAXREG_COUNT
	.align		4
        /*002c*/ 	.byte	0x03, 0x1b
        /*002e*/ 	.short	0x00ff


	//----- nvinfo : EIATTR_MERCURY_ISA_VERSION
	.align		4
        /*0030*/ 	.byte	0x03, 0x5f
        /*0032*/ 	.short	0x0101


	//----- nvinfo : EIATTR_VRC_CTA_INIT_COUNT
	.align		4
        /*0034*/ 	.byte	0x02, 0x4a
	.zero		1
	.zero		1


	//----- nvinfo : EIATTR_EXIT_INSTR_OFFSETS
	.align		4
        /*0038*/ 	.byte	0x04, 0x1c
        /*003a*/ 	.short	(.L_13 - .L_12)


	//   ....[0]....
.L_12:
        /*003c*/ 	.word	0x00000070


	//   ....[1]....
        /*0040*/ 	.word	0x00000110


	//----- nvinfo : EIATTR_CBANK_PARAM_SIZE
	.align		4
.L_13:
        /*0044*/ 	.byte	0x03, 0x19
        /*0046*/ 	.short	0x000c


	//----- nvinfo : EIATTR_PARAM_CBANK
	.align		4
        /*0048*/ 	.byte	0x04, 0x0a
        /*004a*/ 	.short	(.L_15 - .L_14)
	.align		4
.L_14:
        /*004c*/ 	.word	index@(.nv.constant0._Z13somaMatrizGPUPii)
        /*0050*/ 	.short	0x0380
        /*0052*/ 	.short	0x000c


	//----- nvinfo : EIATTR_SW_WAR
	.align		4
.L_15:
        /*0054*/ 	.byte	0x04, 0x36
        /*0056*/ 	.short	(.L_17 - .L_16)
.L_16:
        /*0058*/ 	.word	0x00000008
.L_17:


//--------------------- .nv.callgraph             --------------------------
	.section	.nv.callgraph,"",@"SHT_CUDA_CALLGRAPH"
	.align	4
	.sectionentsize	8
	.align		4
        /*0000*/ 	.word	0x00000000
	.align		4
        /*0004*/ 	.word	0xffffffff
	.align		4
        /*0008*/ 	.word	0x00000000
	.align		4
        /*000c*/ 	.word	0xfffffffe
	.align		4
        /*0010*/ 	.word	0x00000000
	.align		4
        /*0014*/ 	.word	0xfffffffd
	.align		4
        /*0018*/ 	.word	0x00000000
	.align		4
        /*001c*/ 	.word	0xfffffffc


//--------------------- .text._Z13somaMatrizGPUPii --------------------------
	.section	.text._Z13somaMatrizGPUPii,"ax",@progbits
	.align	128
        .global         _Z13somaMatrizGPUPii
        .type           _Z13somaMatrizGPUPii,@function
        .size           _Z13somaMatrizGPUPii,(.L_x_1 - _Z13somaMatrizGPUPii)
        .other          _Z13somaMatrizGPUPii,@"STO_CUDA_ENTRY STV_DEFAULT"
_Z13somaMatrizGPUPii:
.text._Z13somaMatrizGPUPii:
[----:B------:R-:W-:Y:S01]  /*0000*/  LDC R1, c[0x0][0x37c] ;  /* 0x0000df00ff017b82 */ /* 0x000fe20000000800 */
[----:B------:R-:W0:Y:S01]  /*0010*/  S2R R7, SR_CTAID.X ;  /* 0x0000000000077919 */ /* 0x000e220000002500 */
[----:B------:R-:W0:Y:S01]  /*0020*/  LDCU UR4, c[0x0][0x360] ;  /* 0x00006c00ff0477ac */ /* 0x000e220008000800 */
[----:B------:R-:W0:Y:S01]  /*0030*/  S2R R0, SR_TID.X ;  /* 0x0000000000007919 */ /* 0x000e220000002100 */
[----:B------:R-:W1:Y:S01]  /*0040*/  LDCU UR6, c[0x0][0x388] ;  /* 0x00007100ff0677ac */ /* 0x000e620008000800 */
[----:B0-----:R-:W-:-:S05]  /*0050*/  IMAD R7, R7, UR4, R0 ;  /* 0x0000000407077c24 */ /* 0x001fca000f8e0200 */
[----:B-1----:R-:W-:-:S13]  /*0060*/  ISETP.GE.AND P0, PT, R7, UR6, PT ;  /* 0x0000000607007c0c */ /* 0x002fda000bf06270 */
[----:B------:R-:W-:Y:S05]  /*0070*/  @P0 EXIT ;  /* 0x000000000000094d */ /* 0x000fea0003800000 */
[----:B------:R-:W0:Y:S01]  /*0080*/  LDC.64 R4, c[0x0][0x380] ;  /* 0x0000e000ff047b82 */ /* 0x000e220000000a00 */
[----:B------:R-:W1:Y:S01]  /*0090*/  LDCU.64 UR4, c[0x0][0x358] ;  /* 0x00006b00ff0477ac */ /* 0x000e620008000a00 */
[----:B------:R-:W-:-:S05]  /*00a0*/  IADD3 R3, PT, PT, R7, UR6, RZ ;  /* 0x0000000607037c10 */ /* 0x000fca000fffe0ff */
[----:B0-----:R-:W-:-:S04]  /*00b0*/  IMAD.WIDE R2, R3, 0x4, R4 ;  /* 0x0000000403027825 */ /* 0x001fc800078e0204 */
[----:B------:R-:W-:Y:S02]  /*00c0*/  IMAD.WIDE R4, R7, 0x4, R4 ;  /* 0x0000000407047825 */ /* 0x000fe400078e0204 */
[----:B-1----:R-:W2:Y:S04]  /*00d0*/  LDG.E R2, desc[UR4][R2.64] ;  /* 0x0000000402027981 */ /* 0x002ea8000c1e1900 */
[----:B------:R-:W2:Y:S02]  /*00e0*/  LDG.E R7, desc[UR4][R4.64] ;  /* 0x0000000404077981 */ /* 0x000ea4000c1e1900 */
[----:B--2---:R-:W-:-:S05]  /*00f0*/  IADD3 R7, PT, PT, R2, R7, RZ ;  /* 0x0000000702077210 */ /* 0x004fca0007ffe0ff */
[----:B------:R-:W-:Y:S01]  /*0100*/  STG.E desc[UR4][R4.64], R7 ;  /* 0x0000000704007986 */ /* 0x000fe2000c101904 */
[----:B------:R-:W-:Y:S05]  /*0110*/  EXIT ;  /* 0x000000000000794d */ /* 0x000fea0003800000 */
.L_x_0:
[----:B------:R-:W-:-:S00]  /*0120*/  BRA `(.L_x_0) ;  /* 0xfffffffc00fc7947 */ /* 0x000fc0000383ffff */
[----:B------:R-:W-:-:S00]  /*0130*/  NOP ;  /* 0x0000000000007918 */ /* 0x000fc00000000000 */
        /* <DEDUP_REMOVED lines=12> */
.L_x_1:


//--------------------- .nv.shared.reserved.0     --------------------------
	.section	.nv.shared.reserved.0,"aw",@nobits
	.weak		__nv_reservedSMEM_offset_0_alias
	.size		__nv_reservedSMEM_offset_0_alias, 0, 64
	.other		__nv_reservedSMEM_offset_0_alias,@"STO_CUDA_RESERVED_SHARED STV_DEFAULT"
__nv_reservedSMEM_offset_0_alias:
	.zero		0
	.zero		64


//--------------------- .nv.constant0._Z13somaMatrizGPUPii --------------------------
	.section	.nv.constant0._Z13somaMatrizGPUPii,"a",@progbits
	.sectionflags	@""
	.align	4
.nv.constant0._Z13somaMatrizGPUPii:
	.zero		908


//--------------------- SYMBOLS --------------------------

	.type		.nv.reservedSmem.offset0,@object
	.size		.nv.reservedSmem.offset0,0x4
